	.headerflags	@"EF_CUDA_TEXMODE_UNIFIED EF_CUDA_64BIT_ADDRESS EF_CUDA_ACCELERATORS EF_CUDA_SM90 EF_CUDA_VIRTUAL_SM(EF_CUDA_SM90)"
	.elftype	@"ET_EXEC"


//--------------------- .nv.info                  --------------------------
	.section	.nv.info,"",@"SHT_CUDA_INFO"
	.align	4


	//----- nvinfo : EIATTR_REGCOUNT
	.align		4
        /*0000*/ 	.byte	0x04, 0x2f
        /*0002*/ 	.short	(.L_1 - .L_0)
	.align		4
.L_0:
        /*0004*/ 	.word	index@(triton_poi_fused_9)
        /*0008*/ 	.word	0x00000016


	//----- nvinfo : EIATTR_MIN_STACK_SIZE
	.align		4
.L_1:
        /*000c*/ 	.byte	0x04, 0x12
        /*000e*/ 	.short	(.L_3 - .L_2)
	.align		4
.L_2:
        /*0010*/ 	.word	index@(triton_poi_fused_9)
        /*0014*/ 	.word	0x00000000


	//----- nvinfo : EIATTR_FRAME_SIZE
	.align		4
.L_3:
        /*0018*/ 	.byte	0x04, 0x11
        /*001a*/ 	.short	(.L_5 - .L_4)
	.align		4
.L_4:
        /*001c*/ 	.word	index@(triton_poi_fused_9)
        /*0020*/ 	.word	0x00000000


	//----- nvinfo : EIATTR_MIN_STACK_SIZE
	.align		4
.L_5:
        /*0024*/ 	.byte	0x04, 0x12
        /*0026*/ 	.short	(.L_7 - .L_6)
	.align		4
.L_6:
        /*0028*/ 	.word	index@(triton_poi_fused_9)
        /*002c*/ 	.word	0x00000000
.L_7:


//--------------------- .nv.info.triton_poi_fused_9 --------------------------
	.section	.nv.info.triton_poi_fused_9,"",@"SHT_CUDA_INFO"
	.sectionflags	@""
	.align	4


	//----- nvinfo : EIATTR_CUDA_API_VERSION
	.align		4
        /*0000*/ 	.byte	0x04, 0x37
        /*0002*/ 	.short	(.L_9 - .L_8)
.L_8:
        /*0004*/ 	.word	0x0000007c


	//----- nvinfo : EIATTR_KPARAM_INFO
	.align		4
.L_9:
        /*0008*/ 	.byte	0x04, 0x17
        /*000a*/ 	.short	(.L_11 - .L_10)
.L_10:
        /*000c*/ 	.word	0x00000000
        /*0010*/ 	.short	0x0003
        /*0012*/ 	.short	0x0014
        /*0014*/ 	.byte	0x00, 0xf0, 0x11, 0x00


	//----- nvinfo : EIATTR_KPARAM_INFO
	.align		4
.L_11:
        /*0018*/ 	.byte	0x04, 0x17
        /*001a*/ 	.short	(.L_13 - .L_12)
.L_12:
        /*001c*/ 	.word	0x00000000
        /*0020*/ 	.short	0x0002
        /*0022*/ 	.short	0x0010
        /*0024*/ 	.byte	0x00, 0xf0, 0x11, 0x00


	//----- nvinfo : EIATTR_KPARAM_INFO
	.align		4
.L_13:
        /*0028*/ 	.byte	0x04, 0x17
        /*002a*/ 	.short	(.L_15 - .L_14)
.L_14:
        /*002c*/ 	.word	0x00000000
        /*0030*/ 	.short	0x0001
        /*0032*/ 	.short	0x0008
        /*0034*/ 	.byte	0x00, 0xf4, 0x21, 0x00


	//----- nvinfo : EIATTR_KPARAM_INFO
	.align		4
.L_15:
        /*0038*/ 	.byte	0x04, 0x17
        /*003a*/ 	.short	(.L_17 - .L_16)
.L_16:
        /*003c*/ 	.word	0x00000000
        /*0040*/ 	.short	0x0000
        /*0042*/ 	.short	0x0000
        /*0044*/ 	.byte	0x00, 0xf4, 0x21, 0x00


	//----- nvinfo : EIATTR_SPARSE_MMA_MASK
	.align		4
.L_17:
        /*0048*/ 	.byte	0x03, 0x50
        /*004a*/ 	.short	0x0000


	//----- nvinfo : EIATTR_MAXREG_COUNT
	.align		4
        /*004c*/ 	.byte	0x03, 0x1b
        /*004e*/ 	.short	0x00ff


	//----- nvinfo : EIATTR_EXIT_INSTR_OFFSETS
	.align		4
        /*0050*/ 	.byte	0x04, 0x1c
        /*0052*/ 	.short	(.L_19 - .L_18)


	//   ....[0]....
.L_18:
        /*0054*/ 	.word	0x00000480


	//   ....[1]....
        /*0058*/ 	.word	0x000004d0


	//----- nvinfo : EIATTR_REQNTID
	.align		4
.L_19:
        /*005c*/ 	.byte	0x04, 0x10
        /*005e*/ 	.short	(.L_21 - .L_20)
.L_20:
        /*0060*/ 	.word	0x00000080
        /*0064*/ 	.word	0x00000001
        /*0068*/ 	.word	0x00000001


	//----- nvinfo : EIATTR_CBANK_PARAM_SIZE
	.align		4
.L_21:
        /*006c*/ 	.byte	0x03, 0x19
        /*006e*/ 	.short	0x0018


	//----- nvinfo : EIATTR_PARAM_CBANK
	.align		4
        /*0070*/ 	.byte	0x04, 0x0a
        /*0072*/ 	.short	(.L_23 - .L_22)
	.align		4
.L_22:
        /*0074*/ 	.word	index@(.nv.constant0.triton_poi_fused_9)
        /*0078*/ 	.short	0x0210
        /*007a*/ 	.short	0x0018


	//----- nvinfo : EIATTR_SW_WAR
	.align		4
.L_23:
        /*007c*/ 	.byte	0x04, 0x36
        /*007e*/ 	.short	(.L_25 - .L_24)
.L_24:
        /*0080*/ 	.word	0x00000008
.L_25:


//--------------------- .nv.callgraph             --------------------------
	.section	.nv.callgraph,"",@"SHT_CUDA_CALLGRAPH"
	.align	4
	.sectionentsize	8
	.align		4
        /*0000*/ 	.word	0x00000000
	.align		4
        /*0004*/ 	.word	0xffffffff
	.align		4
        /*0008*/ 	.word	0x00000000
	.align		4
        /*000c*/ 	.word	0xfffffffe
	.align		4
        /*0010*/ 	.word	0x00000000
	.align		4
        /*0014*/ 	.word	0xfffffffd
	.align		4
        /*0018*/ 	.word	0x00000000
	.align		4
        /*001c*/ 	.word	0xfffffffc


//--------------------- .text.triton_poi_fused_9  --------------------------
	.section	.text.triton_poi_fused_9,"ax",@progbits
	.sectionflags	@"SHF_BARRIERS=1"
	.align	128
        .global         triton_poi_fused_9
        .type           triton_poi_fused_9,@function
        .size           triton_poi_fused_9,(.L_x_1 - triton_poi_fused_9)
        .other          triton_poi_fused_9,@"STO_CUDA_ENTRY STV_DEFAULT"
triton_poi_fused_9:
.text.triton_poi_fused_9:
[----:B------:R-:W0:Y:S02]  /*0000*/  LDC R1, c[0x0][0x28] ;  /* 0x00000a00ff017b82 */ /* 0x000e240000000800 */
[----:B------:R-:W1:Y:S01]  /*0010*/  S2R R3, SR_CTAID.Z ;  /* 0x0000000000037919 */ /* 0x000e620000002700 */
[----:B------:R-:W1:Y:S01]  /*0020*/  S2UR UR4, SR_CTAID.Y ;  /* 0x00000000000479c3 */ /* 0x000e620000002600 */
[----:B------:R-:W-:Y:S01]  /*0030*/  CS2R R6, SRZ ;  /* 0x0000000000067805 */ /* 0x000fe2000001ff00 */
[----:B------:R-:W-:Y:S01]  /*0040*/  ULDC.64 UR6, c[0x0][0x208] ;  /* 0x0000820000067ab9 */ /* 0x000fe20000000a00 */
[----:B------:R-:W2:Y:S01]  /*0050*/  S2R R0, SR_TID.X ;  /* 0x0000000000007919 */ /* 0x000ea20000002100 */
[----:B------:R-:W3:Y:S04]  /*0060*/  S2R R11, SR_CTAID.X ;  /* 0x00000000000b7919 */ /* 0x000ee80000002500 */
[----:B------:R-:W1:Y:S08]  /*0070*/  LDC R2, c[0x0][0x10] ;  /* 0x00000400ff027b82 */ /* 0x000e700000000800 */
[----:B------:R-:W4:Y:S01]  /*0080*/  LDC.64 R8, c[0x0][0x210] ;  /* 0x00008400ff087b82 */ /* 0x000f220000000a00 */
[----:B-1----:R-:W-:Y:S01]  /*0090*/  IMAD R3, R3, R2, UR4 ;  /* 0x0000000403037e24 */ /* 0x002fe2000f8e0202 */
[----:B--2---:R-:W-:-:S04]  /*00a0*/  LOP3.LUT R16, R0, 0x7f, RZ, 0xc0, !PT ;  /* 0x0000007f00107812 */ /* 0x004fc800078ec0ff */
[----:B------:R-:W-:Y:S01]  /*00b0*/  PRMT R10, R16, 0x6540, R3 ;  /* 0x00006540100a7816 */ /* 0x000fe20000000003 */
[----:B---3--:R-:W-:-:S03]  /*00c0*/  IMAD.SHL.U32 R2, R11, 0x4, RZ ;  /* 0x000000040b027824 */ /* 0x008fc600078e00ff */
[----:B------:R-:W-:Y:S02]  /*00d0*/  LOP3.LUT R4, R10, 0x80, RZ, 0xfc, !PT ;  /* 0x000000800a047812 */ /* 0x000fe400078efcff */
[----:B------:R-:W-:-:S03]  /*00e0*/  ISETP.GE.AND P0, PT, R2, 0x4, PT ;  /* 0x000000040200780c */ /* 0x000fc60003f06270 */
[C-C-:B------:R-:W-:Y:S01]  /*00f0*/  IMAD.IADD R5, R4.reuse, 0x1, R11.reuse ;  /* 0x0000000104057824 */ /* 0x140fe200078e020b */
[----:B------:R-:W-:Y:S01]  /*0100*/  ISETP.LT.AND P1, PT, R4, 0x40000, !P0 ;  /* 0x000400000400780c */ /* 0x000fe20004721270 */
[C---:B------:R-:W-:Y:S01]  /*0110*/  IMAD.IADD R11, R10.reuse, 0x1, R11 ;  /* 0x000000010a0b7824 */ /* 0x040fe200078e020b */
[----:B------:R-:W-:Y:S01]  /*0120*/  ISETP.LT.AND P0, PT, R10, 0x40000, !P0 ;  /* 0x000400000a00780c */ /* 0x000fe20004701270 */
[----:B------:R-:W-:Y:S01]  /*0130*/  IMAD.SHL.U32 R15, R5, 0x4, RZ ;  /* 0x00000004050f7824 */ /* 0x000fe200078e00ff */
[----:B------:R-:W-:Y:S01]  /*0140*/  CS2R R4, SRZ ;  /* 0x0000000000047805 */ /* 0x000fe2000001ff00 */
[----:B------:R-:W-:Y:S02]  /*0150*/  IMAD.SHL.U32 R11, R11, 0x4, RZ ;  /* 0x000000040b0b7824 */ /* 0x000fe400078e00ff */
[----:B----4-:R-:W-:-:S04]  /*0160*/  IMAD.WIDE R14, R15, 0x4, R8 ;  /* 0x000000040f0e7825 */ /* 0x010fc800078e0208 */
[----:B------:R-:W-:Y:S01]  /*0170*/  IMAD.WIDE R12, R11, 0x4, R8 ;  /* 0x000000040b0c7825 */ /* 0x000fe200078e0208 */
[----:B------:R-:W-:Y:S02]  /*0180*/  CS2R R8, SRZ ;  /* 0x0000000000087805 */ /* 0x000fe4000001ff00 */
[----:B------:R-:W-:Y:S01]  /*0190*/  CS2R R10, SRZ ;  /* 0x00000000000a7805 */ /* 0x000fe2000001ff00 */
[----:B------:R-:W2:Y:S05]  /*01a0*/  @P1 LDG.E.EL.128 R4, desc[UR6][R14.64] ;  /* 0x000000060e041981 */ /* 0x000eaa000c2e1d00 */
[----:B------:R1:W3:Y:S01]  /*01b0*/  @P0 LDG.E.EL.128 R8, desc[UR6][R12.64] ;  /* 0x000000060c080981 */ /* 0x0002e2000c2e1d00 */
[----:B------:R-:W4:Y:S01]  /*01c0*/  S2UR UR5, SR_CgaCtaId ;  /* 0x00000000000579c3 */ /* 0x000f220000008800 */
[----:B------:R-:W-:Y:S01]  /*01d0*/  UMOV UR4, 0x400 ;  /* 0x0000040000047882 */ /* 0x000fe20000000000 */
[----:B------:R-:W-:Y:S01]  /*01e0*/  SHF.R.U32.HI R19, RZ, 0x2, R0 ;  /* 0x00000002ff137819 */ /* 0x000fe20000011600 */
[----:B------:R-:W-:-:S03]  /*01f0*/  IMAD.SHL.U32 R17, R0, 0x4, RZ ;  /* 0x0000000400117824 */ /* 0x000fc600078e00ff */
[----:B------:R-:W-:Y:S01]  /*0200*/  LOP3.LUT R19, R19, 0x10, RZ, 0xc0, !PT ;  /* 0x0000001013137812 */ /* 0x000fe200078ec0ff */
[----:B----4-:R-:W-:-:S06]  /*0210*/  UPRMT UR4, UR5, 0x654, UR4 ;  /* 0x0000065405047896 */ /* 0x010fcc0008000004 */
[----:B------:R-:W-:Y:S01]  /*0220*/  LEA R18, R16, UR4, 0x2 ;  /* 0x0000000410127c11 */ /* 0x000fe2000f8e10ff */
[----:B------:R-:W-:Y:S01]  /*0230*/  VIADD R19, R19, UR4 ;  /* 0x0000000413137c36 */ /* 0x000fe20008000000 */
[----:B------:R-:W-:-:S05]  /*0240*/  LOP3.LUT R16, R17, 0x1fc, RZ, 0xc0, !PT ;  /* 0x000001fc11107812 */ /* 0x000fca00078ec0ff */
[----:B-1----:R-:W-:Y:S01]  /*0250*/  IMAD R12, R16, 0x4, R19 ;  /* 0x00000004100c7824 */ /* 0x002fe200078e0213 */
[----:B--2---:R1:W-:Y:S04]  /*0260*/  STS [R18+0x200], R4 ;  /* 0x0002000412007388 */ /* 0x0043e80000000800 */
[----:B------:R2:W-:Y:S04]  /*0270*/  STS [R18+0x610], R5 ;  /* 0x0006100512007388 */ /* 0x0005e80000000800 */
[----:B------:R4:W-:Y:S01]  /*0280*/  STS [R18+0xa20], R6 ;  /* 0x000a200612007388 */ /* 0x0009e20000000800 */
[----:B-1----:R-:W-:-:S03]  /*0290*/  LOP3.LUT R4, R17, 0xfc, RZ, 0xc0, !PT ;  /* 0x000000fc11047812 */ /* 0x002fc600078ec0ff */
[----:B------:R1:W-:Y:S01]  /*02a0*/  STS [R18+0xe30], R7 ;  /* 0x000e300712007388 */ /* 0x0003e20000000800 */
[----:B------:R-:W-:-:S03]  /*02b0*/  PRMT R3, R4, 0x6540, R3 ;  /* 0x0000654004037816 */ /* 0x000fc60000000003 */
[----:B---3--:R-:W-:Y:S01]  /*02c0*/  STS [R18], R8 ;  /* 0x0000000812007388 */ /* 0x008fe20000000800 */
[----:B--2---:R-:W2:Y:S01]  /*02d0*/  LDC.64 R4, c[0x0][0x218] ;  /* 0x00008600ff047b82 */ /* 0x004ea20000000a00 */
[----:B----4-:R-:W-:Y:S02]  /*02e0*/  SHF.R.S32.HI R6, RZ, 0x1f, R3 ;  /* 0x0000001fff067819 */ /* 0x010fe40000011403 */
[----:B------:R-:W-:Y:S01]  /*02f0*/  STS [R18+0x410], R9 ;  /* 0x0004100912007388 */ /* 0x000fe20000000800 */
[----:B------:R-:W-:Y:S02]  /*0300*/  ISETP.GE.AND P0, PT, R3, 0x40000, PT ;  /* 0x000400000300780c */ /* 0x000fe40003f06270 */
[----:B------:R-:W-:Y:S01]  /*0310*/  LEA.HI R6, R6, R3, RZ, 0x9 ;  /* 0x0000000306067211 */ /* 0x000fe200078f48ff */
[----:B------:R-:W-:Y:S01]  /*0320*/  STS [R18+0x820], R10 ;  /* 0x0008200a12007388 */ /* 0x000fe20000000800 */
[----:B-1----:R-:W-:-:S03]  /*0330*/  SHF.R.U32.HI R7, RZ, 0x6, R0 ;  /* 0x00000006ff077819 */ /* 0x002fc60000011600 */
[----:B------:R-:W-:Y:S01]  /*0340*/  STS [R18+0xc30], R11 ;  /* 0x000c300b12007388 */ /* 0x000fe20000000800 */
[C---:B------:R-:W-:Y:S01]  /*0350*/  IMAD.SHL.U32 R0, R6.reuse, 0x4, RZ ;  /* 0x0000000406007824 */ /* 0x040fe200078e00ff */
[----:B------:R-:W-:Y:S01]  /*0360*/  SGXT.U32 R7, R7, 0x1 ;  /* 0x000000010707781a */ /* 0x000fe20000000000 */
[----:B------:R-:W-:Y:S01]  /*0370*/  BAR.SYNC.DEFER_BLOCKING 0x0 ;  /* 0x0000000000007b1d */ /* 0x000fe20000010000 */
[----:B------:R-:W-:Y:S02]  /*0380*/  LOP3.LUT R6, R6, 0xfffffe00, RZ, 0xc0, !PT ;  /* 0xfffffe0006067812 */ /* 0x000fe400078ec0ff */
[----:B------:R-:W-:Y:S02]  /*0390*/  LOP3.LUT R0, R0, 0xfffff800, RZ, 0xc0, !PT ;  /* 0xfffff80000007812 */ /* 0x000fe400078ec0ff */
[----:B------:R-:W-:Y:S02]  /*03a0*/  LOP3.LUT R7, R2, R7, RZ, 0xfc, !PT ;  /* 0x0000000702077212 */ /* 0x000fe400078efcff */
[----:B------:R-:W-:-:S02]  /*03b0*/  LOP3.LUT R2, R16, 0x200, RZ, 0xfc, !PT ;  /* 0x0000020010027812 */ /* 0x000fc400078efcff */
[----:B------:R-:W-:Y:S02]  /*03c0*/  IADD3 R6, R0, R3, -R6 ;  /* 0x0000000300067210 */ /* 0x000fe40007ffe806 */
[C---:B------:R-:W-:Y:S02]  /*03d0*/  LOP3.LUT R0, R7.reuse, 0x2, RZ, 0xfc, !PT ;  /* 0x0000000207007812 */ /* 0x040fe400078efcff */
[----:B------:R-:W-:Y:S01]  /*03e0*/  SHF.R.U32.HI R2, RZ, 0x4, R2 ;  /* 0x00000004ff027819 */ /* 0x000fe20000011602 */
[C---:B------:R-:W-:Y:S01]  /*03f0*/  IMAD R3, R7.reuse, 0x200, R6 ;  /* 0x0000020007037824 */ /* 0x040fe200078e0206 */
[----:B------:R-:W-:Y:S02]  /*0400*/  ISETP.LT.AND P1, PT, R7, 0x4, !P0 ;  /* 0x000000040700780c */ /* 0x000fe40004721270 */
[----:B------:R-:W-:Y:S02]  /*0410*/  ISETP.LT.AND P0, PT, R0, 0x4, !P0 ;  /* 0x000000040000780c */ /* 0x000fe40004701270 */
[----:B------:R-:W-:Y:S01]  /*0420*/  LOP3.LUT R2, R2, 0x30, RZ, 0xc0, !PT ;  /* 0x0000003002027812 */ /* 0x000fe200078ec0ff */
[----:B------:R-:W1:Y:S04]  /*0430*/  LDS.128 R12, [R12] ;  /* 0x000000000c0c7984 */ /* 0x000e680000000c00 */
[----:B------:R-:W-:-:S02]  /*0440*/  VIADD R7, R2, UR4 ;  /* 0x0000000402077c36 */ /* 0x000fc40008000000 */
[----:B--2---:R-:W-:-:S04]  /*0450*/  IMAD.WIDE R2, R3, 0x4, R4 ;  /* 0x0000000403027825 */ /* 0x004fc800078e0204 */
[----:B------:R-:W-:Y:S01]  /*0460*/  IMAD R7, R16, 0x4, R7 ;  /* 0x0000000410077824 */ /* 0x000fe200078e0207 */
[----:B-1----:R1:W-:Y:S01]  /*0470*/  @P1 STG.E.128 desc[UR6][R2.64], R12 ;  /* 0x0000000c02001986 */ /* 0x0023e2000c101d06 */
[----:B------:R-:W-:Y:S05]  /*0480*/  @!P0 EXIT ;  /* 0x000000000000894d */ /* 0x000fea0003800000 */
[----:B------:R-:W0:Y:S01]  /*0490*/  LDS.128 R8, [R7+0x800] ;  /* 0x0008000007087984 */ /* 0x000e220000000c00 */
[----:B-1----:R-:W-:-:S04]  /*04a0*/  IMAD R3, R0, 0x200, R6 ;  /* 0x0000020000037824 */ /* 0x002fc800078e0206 */
[----:B------:R-:W-:-:S05]  /*04b0*/  IMAD.WIDE R4, R3, 0x4, R4 ;  /* 0x0000000403047825 */ /* 0x000fca00078e0204 */
[----:B0-----:R-:W-:Y:S01]  /*04c0*/  STG.E.128 desc[UR6][R4.64], R8 ;  /* 0x0000000804007986 */ /* 0x001fe2000c101d06 */
[----:B------:R-:W-:Y:S05]  /*04d0*/  EXIT ;  /* 0x000000000000794d */ /* 0x000fea0003800000 */
.L_x_0:
[----:B------:R-:W-:-:S00]  /*04e0*/  BRA `(.L_x_0) ;  /* 0xfffffffc00fc7947 */ /* 0x000fc0000383ffff */
[----:B------:R-:W-:-:S00]  /*04f0*/  NOP ;  /* 0x0000000000007918 */ /* 0x000fc00000000000 */
        /* <DEDUP_REMOVED lines=8> */
.L_x_1:


//--------------------- .nv.shared.triton_poi_fused_9 --------------------------
	.section	.nv.shared.triton_poi_fused_9,"aw",@nobits
	.sectionflags	@""
	.align	16
	.zero		1024


//--------------------- .nv.constant0.triton_poi_fused_9 --------------------------
	.section	.nv.constant0.triton_poi_fused_9,"a",@progbits
	.sectionflags	@""
	.align	4
.nv.constant0.triton_poi_fused_9:
	.zero		552
